	.headerflags	@"EF_CUDA_TEXMODE_UNIFIED EF_CUDA_64BIT_ADDRESS EF_CUDA_ACCELERATORS EF_CUDA_SM90 EF_CUDA_VIRTUAL_SM(EF_CUDA_SM90)"
	.elftype	@"ET_EXEC"


//--------------------- .nv.info                  --------------------------
	.section	.nv.info,"",@"SHT_CUDA_INFO"
	.align	4


	//----- nvinfo : EIATTR_REGCOUNT
	.align		4
        /*0000*/ 	.byte	0x04, 0x2f
        /*0002*/ 	.short	(.L_3 - .L_2)
	.align		4
.L_2:
        /*0004*/ 	.word	index@(triton_poi_fused__native_batch_norm_legit_no_training_add_convolution_relu_5)
        /*0008*/ 	.word	0x00000020


	//----- nvinfo : EIATTR_MIN_STACK_SIZE
	.align		4
.L_3:
        /*000c*/ 	.byte	0x04, 0x12
        /*000e*/ 	.short	(.L_5 - .L_4)
	.align		4
.L_4:
        /*0010*/ 	.word	index@(triton_poi_fused__native_batch_norm_legit_no_training_add_convolution_relu_5)
        /*0014*/ 	.word	0x00000000


	//----- nvinfo : EIATTR_FRAME_SIZE
	.align		4
.L_5:
        /*0018*/ 	.byte	0x04, 0x11
        /*001a*/ 	.short	(.L_7 - .L_6)
	.align		4
.L_6:
        /*001c*/ 	.word	index@(triton_poi_fused__native_batch_norm_legit_no_training_add_convolution_relu_5)
        /*0020*/ 	.word	0x00000000


	//----- nvinfo : EIATTR_MIN_STACK_SIZE
	.align		4
.L_7:
        /*0024*/ 	.byte	0x04, 0x12
        /*0026*/ 	.short	(.L_9 - .L_8)
	.align		4
.L_8:
        /*0028*/ 	.word	index@(triton_poi_fused__native_batch_norm_legit_no_training_add_convolution_relu_5)
        /*002c*/ 	.word	0x00000000
.L_9:


//--------------------- .nv.info.triton_poi_fused__native_batch_norm_legit_no_training_add_convolution_relu_5 --------------------------
	.section	.nv.info.triton_poi_fused__native_batch_norm_legit_no_training_add_convolution_relu_5,"",@"SHT_CUDA_INFO"
	.sectionflags	@""
	.align	4


	//----- nvinfo : EIATTR_CUDA_API_VERSION
	.align		4
        /*0000*/ 	.byte	0x04, 0x37
        /*0002*/ 	.short	(.L_11 - .L_10)
.L_10:
        /*0004*/ 	.word	0x0000007c


	//----- nvinfo : EIATTR_KPARAM_INFO
	.align		4
.L_11:
        /*0008*/ 	.byte	0x04, 0x17
        /*000a*/ 	.short	(.L_13 - .L_12)
.L_12:
        /*000c*/ 	.word	0x00000000
        /*0010*/ 	.short	0x0008
        /*0012*/ 	.short	0x0040
        /*0014*/ 	.byte	0x00, 0xf0, 0x11, 0x00


	//----- nvinfo : EIATTR_KPARAM_INFO
	.align		4
.L_13:
        /*0018*/ 	.byte	0x04, 0x17
        /*001a*/ 	.short	(.L_15 - .L_14)
.L_14:
        /*001c*/ 	.word	0x00000000
        /*0020*/ 	.short	0x0007
        /*0022*/ 	.short	0x0038
        /*0024*/ 	.byte	0x00, 0xf4, 0x21, 0x00


	//----- nvinfo : EIATTR_KPARAM_INFO
	.align		4
.L_15:
        /*0028*/ 	.byte	0x04, 0x17
        /*002a*/ 	.short	(.L_17 - .L_16)
.L_16:
        /*002c*/ 	.word	0x00000000
        /*0030*/ 	.short	0x0006
        /*0032*/ 	.short	0x0030
        /*0034*/ 	.byte	0x00, 0xf4, 0x21, 0x00


	//----- nvinfo : EIATTR_KPARAM_INFO
	.align		4
.L_17:
        /*0038*/ 	.byte	0x04, 0x17
        /*003a*/ 	.short	(.L_19 - .L_18)
.L_18:
        /*003c*/ 	.word	0x00000000
        /*0040*/ 	.short	0x0005
        /*0042*/ 	.short	0x0028
        /*0044*/ 	.byte	0x00, 0xf4, 0x21, 0x00


	//----- nvinfo : EIATTR_KPARAM_INFO
	.align		4
.L_19:
        /*0048*/ 	.byte	0x04, 0x17
        /*004a*/ 	.short	(.L_21 - .L_20)
.L_20:
        /*004c*/ 	.word	0x00000000
        /*0050*/ 	.short	0x0004
        /*0052*/ 	.short	0x0020
        /*0054*/ 	.byte	0x00, 0xf4, 0x21, 0x00


	//----- nvinfo : EIATTR_KPARAM_INFO
	.align		4
.L_21:
        /*0058*/ 	.byte	0x04, 0x17
        /*005a*/ 	.short	(.L_23 - .L_22)
.L_22:
        /*005c*/ 	.word	0x00000000
        /*0060*/ 	.short	0x0003
        /*0062*/ 	.short	0x0018
        /*0064*/ 	.byte	0x00, 0xf4, 0x21, 0x00


	//----- nvinfo : EIATTR_KPARAM_INFO
	.align		4
.L_23:
        /*0068*/ 	.byte	0x04, 0x17
        /*006a*/ 	.short	(.L_25 - .L_24)
.L_24:
        /*006c*/ 	.word	0x00000000
        /*0070*/ 	.short	0x0002
        /*0072*/ 	.short	0x0010
        /*0074*/ 	.byte	0x00, 0xf4, 0x21, 0x00


	//----- nvinfo : EIATTR_KPARAM_INFO
	.align		4
.L_25:
        /*0078*/ 	.byte	0x04, 0x17
        /*007a*/ 	.short	(.L_27 - .L_26)
.L_26:
        /*007c*/ 	.word	0x00000000
        /*0080*/ 	.short	0x0001
        /*0082*/ 	.short	0x0008
        /*0084*/ 	.byte	0x00, 0xf4, 0x21, 0x00


	//----- nvinfo : EIATTR_KPARAM_INFO
	.align		4
.L_27:
        /*0088*/ 	.byte	0x04, 0x17
        /*008a*/ 	.short	(.L_29 - .L_28)
.L_28:
        /*008c*/ 	.word	0x00000000
        /*0090*/ 	.short	0x0000
        /*0092*/ 	.short	0x0000
        /*0094*/ 	.byte	0x00, 0xf4, 0x21, 0x00


	//----- nvinfo : EIATTR_SPARSE_MMA_MASK
	.align		4
.L_29:
        /*0098*/ 	.byte	0x03, 0x50
        /*009a*/ 	.short	0x0000


	//----- nvinfo : EIATTR_MAXREG_COUNT
	.align		4
        /*009c*/ 	.byte	0x03, 0x1b
        /*009e*/ 	.short	0x00ff


	//----- nvinfo : EIATTR_EXIT_INSTR_OFFSETS
	.align		4
        /*00a0*/ 	.byte	0x04, 0x1c
        /*00a2*/ 	.short	(.L_31 - .L_30)


	//   ....[0]....
.L_30:
        /*00a4*/ 	.word	0x00000910


	//----- nvinfo : EIATTR_REQNTID
	.align		4
.L_31:
        /*00a8*/ 	.byte	0x04, 0x10
        /*00aa*/ 	.short	(.L_33 - .L_32)
.L_32:
        /*00ac*/ 	.word	0x00000080
        /*00b0*/ 	.word	0x00000001
        /*00b4*/ 	.word	0x00000001


	//----- nvinfo : EIATTR_CBANK_PARAM_SIZE
	.align		4
.L_33:
        /*00b8*/ 	.byte	0x03, 0x19
        /*00ba*/ 	.short	0x0044


	//----- nvinfo : EIATTR_PARAM_CBANK
	.align		4
        /*00bc*/ 	.byte	0x04, 0x0a
        /*00be*/ 	.short	(.L_35 - .L_34)
	.align		4
.L_34:
        /*00c0*/ 	.word	index@(.nv.constant0.triton_poi_fused__native_batch_norm_legit_no_training_add_convolution_relu_5)
        /*00c4*/ 	.short	0x0210
        /*00c6*/ 	.short	0x0044


	//----- nvinfo : EIATTR_SW_WAR
	.align		4
.L_35:
        /*00c8*/ 	.byte	0x04, 0x36
        /*00ca*/ 	.short	(.L_37 - .L_36)
.L_36:
        /*00cc*/ 	.word	0x00000008
.L_37:


//--------------------- .nv.callgraph             --------------------------
	.section	.nv.callgraph,"",@"SHT_CUDA_CALLGRAPH"
	.align	4
	.sectionentsize	8
	.align		4
        /*0000*/ 	.word	0x00000000
	.align		4
        /*0004*/ 	.word	0xffffffff
	.align		4
        /*0008*/ 	.word	0x00000000
	.align		4
        /*000c*/ 	.word	0xfffffffe
	.align		4
        /*0010*/ 	.word	0x00000000
	.align		4
        /*0014*/ 	.word	0xfffffffd
	.align		4
        /*0018*/ 	.word	0x00000000
	.align		4
        /*001c*/ 	.word	0xfffffffc


//--------------------- .nv.constant4             --------------------------
	.section	.nv.constant4,"a",@progbits
	.align	8
	.align		8
.nv.constant4:
        /*0000*/ 	.dword	_$_str
	.align		8
        /*0008*/ 	.dword	_$_str_$_2


//--------------------- .text.triton_poi_fused__native_batch_norm_legit_no_training_add_convolution_relu_5 --------------------------
	.section	.text.triton_poi_fused__native_batch_norm_legit_no_training_add_convolution_relu_5,"ax",@progbits
	.align	128
        .global         triton_poi_fused__native_batch_norm_legit_no_training_add_convolution_relu_5
        .type           triton_poi_fused__native_batch_norm_legit_no_training_add_convolution_relu_5,@function
        .size           triton_poi_fused__native_batch_norm_legit_no_training_add_convolution_relu_5,(.L_x_1 - triton_poi_fused__native_batch_norm_legit_no_training_add_convolution_relu_5)
        .other          triton_poi_fused__native_batch_norm_legit_no_training_add_convolution_relu_5,@"STO_CUDA_ENTRY STV_DEFAULT"
triton_poi_fused__native_batch_norm_legit_no_training_add_convolution_relu_5:
.text.triton_poi_fused__native_batch_norm_legit_no_training_add_convolution_relu_5:
[----:B------:R-:W-:Y:S01]  /*0000*/  LDC R1, c[0x0][0x28] ;  /* 0x00000a00ff017b82 */ /* 0x000fe20000000800 */
[----:B------:R-:W1:Y:S07]  /*0010*/  S2R R0, SR_TID.X ;  /* 0x0000000000007919 */ /* 0x000e6e0000002100 */
[----:B------:R-:W2:Y:S01]  /*0020*/  LDC.64 R6, c[0x0][0x230] ;  /* 0x00008c00ff067b82 */ /* 0x000ea20000000a00 */
[----:B------:R-:W-:Y:S01]  /*0030*/  ULDC.64 UR4, c[0x0][0x208] ;  /* 0x0000820000047ab9 */ /* 0x000fe20000000a00 */
[----:B------:R-:W3:Y:S06]  /*0040*/  S2R R5, SR_CTAID.X ;  /* 0x0000000000057919 */ /* 0x000eec0000002500 */
[----:B------:R-:W4:Y:S08]  /*0050*/  LDC.64 R10, c[0x0][0x218] ;  /* 0x00008600ff0a7b82 */ /* 0x000f300000000a00 */
[----:B------:R-:W5:Y:S01]  /*0060*/  LDC.64 R16, c[0x0][0x210] ;  /* 0x00008400ff107b82 */ /* 0x000f620000000a00 */
[----:B------:R-:W-:-:S07]  /*0070*/  HFMA2.MMA R19, -RZ, RZ, 1.625, 0 ;  /* 0x3e800000ff137435 */ /* 0x000fce00000001ff */
[----:B------:R-:W2:Y:S01]  /*0080*/  LDC.64 R26, c[0x0][0x240] ;  /* 0x00009000ff1a7b82 */ /* 0x000ea20000000a00 */
[----:B-1----:R-:W-:-:S07]  /*0090*/  SHF.L.U32 R0, R0, 0x2, RZ ;  /* 0x0000000200007819 */ /* 0x002fce00000006ff */
[----:B------:R-:W1:Y:S01]  /*00a0*/  LDC.64 R28, c[0x0][0x220] ;  /* 0x00008800ff1c7b82 */ /* 0x000e620000000a00 */
[----:B---3--:R-:W-:Y:S02]  /*00b0*/  SHF.R.S32.HI R3, RZ, 0x15, R5 ;  /* 0x00000015ff037819 */ /* 0x008fe40000011405 */
[----:B------:R-:W-:Y:S02]  /*00c0*/  LOP3.LUT R0, R0, 0x1fc, RZ, 0xc0, !PT ;  /* 0x000001fc00007812 */ /* 0x000fe400078ec0ff */
[----:B------:R-:W-:Y:S02]  /*00d0*/  SGXT R3, R3, 0x1 ;  /* 0x000000010303781a */ /* 0x000fe40000000200 */
[----:B------:R-:W-:-:S04]  /*00e0*/  LEA R0, R5, R0, 0xa ;  /* 0x0000000005007211 */ /* 0x000fc800078e50ff */
[----:B------:R-:W-:-:S04]  /*00f0*/  LEA.HI R4, R3, R0, RZ, 0x12 ;  /* 0x0000000003047211 */ /* 0x000fc800078f90ff */
[----:B------:R-:W-:-:S04]  /*0100*/  SHF.R.S32.HI R2, RZ, 0x12, R4 ;  /* 0x00000012ff027819 */ /* 0x000fc80000011404 */
[----:B------:R-:W-:-:S04]  /*0110*/  SHF.R.S32.HI R3, RZ, 0xf, R2 ;  /* 0x0000000fff037819 */ /* 0x000fc80000011402 */
[----:B------:R-:W-:-:S04]  /*0120*/  LOP3.LUT R3, R3, 0xffff, RZ, 0xc0, !PT ;  /* 0x0000ffff03037812 */ /* 0x000fc800078ec0ff */
[----:B------:R-:W-:-:S04]  /*0130*/  LEA.HI R3, R3, R2, RZ, 0x15 ;  /* 0x0000000203037211 */ /* 0x000fc800078fa8ff */
[----:B------:R-:W-:-:S04]  /*0140*/  LOP3.LUT R3, R3, 0xffe0, RZ, 0xc0, !PT ;  /* 0x0000ffe003037812 */ /* 0x000fc800078ec0ff */
[----:B------:R-:W-:-:S04]  /*0150*/  IADD3 R3, RZ, -R3, RZ ;  /* 0x80000003ff037210 */ /* 0x000fc80007ffe0ff */
[----:B------:R-:W-:-:S04]  /*0160*/  PRMT R3, R3, 0x7710, RZ ;  /* 0x0000771003037816 */ /* 0x000fc800000000ff */
[----:B------:R-:W-:-:S04]  /*0170*/  IADD3 R2, R2, R3, RZ ;  /* 0x0000000302027210 */ /* 0x000fc80007ffe0ff */
[----:B------:R-:W-:-:S05]  /*0180*/  PRMT R9, R2, 0x9910, RZ ;  /* 0x0000991002097816 */ /* 0x000fca00000000ff */
[----:B--2---:R-:W-:-:S06]  /*0190*/  IMAD.WIDE R2, R9, 0x4, R6 ;  /* 0x0000000409027825 */ /* 0x004fcc00078e0206 */
[----:B------:R-:W2:Y:S01]  /*01a0*/  LDG.E.EL R2, desc[UR4][R2.64] ;  /* 0x0000000402027981 */ /* 0x000ea2000c2e1900 */
[----:B------:R-:W-:-:S04]  /*01b0*/  IADD3 R4, R4, 0x200, RZ ;  /* 0x0000020004047810 */ /* 0x000fc80007ffe0ff */
[----:B------:R-:W-:-:S04]  /*01c0*/  SHF.R.S32.HI R4, RZ, 0x12, R4 ;  /* 0x00000012ff047819 */ /* 0x000fc80000011404 */
[----:B------:R-:W-:-:S04]  /*01d0*/  SHF.R.S32.HI R5, RZ, 0xf, R4 ;  /* 0x0000000fff057819 */ /* 0x000fc80000011404 */
[----:B------:R-:W-:-:S04]  /*01e0*/  LOP3.LUT R5, R5, 0xffff, RZ, 0xc0, !PT ;  /* 0x0000ffff05057812 */ /* 0x000fc800078ec0ff */
[----:B------:R-:W-:-:S04]  /*01f0*/  LEA.HI R5, R5, R4, RZ, 0x15 ;  /* 0x0000000405057211 */ /* 0x000fc800078fa8ff */
[----:B------:R-:W-:-:S04]  /*0200*/  LOP3.LUT R5, R5, 0xffe0, RZ, 0xc0, !PT ;  /* 0x0000ffe005057812 */ /* 0x000fc800078ec0ff */
[----:B------:R-:W-:-:S04]  /*0210*/  IADD3 R5, RZ, -R5, RZ ;  /* 0x80000005ff057210 */ /* 0x000fc80007ffe0ff */
[----:B------:R-:W-:Y:S01]  /*0220*/  PRMT R5, R5, 0x7710, RZ ;  /* 0x0000771005057816 */ /* 0x000fe200000000ff */
[----:B----4-:R-:W-:-:S04]  /*0230*/  IMAD.WIDE R14, R9, 0x4, R10 ;  /* 0x00000004090e7825 */ /* 0x010fc800078e020a */
[C---:B-----5:R-:W-:Y:S02]  /*0240*/  IMAD.WIDE R16, R0.reuse, 0x4, R16 ;  /* 0x0000000400107825 */ /* 0x060fe400078e0210 */
[----:B------:R-:W3:Y:S02]  /*0250*/  LDG.E.EL R15, desc[UR4][R14.64] ;  /* 0x000000040e0f7981 */ /* 0x000ee4000c2e1900 */
[----:B-1----:R-:W-:-:S04]  /*0260*/  IMAD.WIDE R28, R0, 0x4, R28 ;  /* 0x00000004001c7825 */ /* 0x002fc800078e021c */
[----:B--2---:R-:W-:Y:S02]  /*0270*/  FADD R8, R2, 9.9999997473787516356e-06 ;  /* 0x3727c5ac02087421 */ /* 0x004fe40000000000 */
[----:B------:R-:W1:Y:S02]  /*0280*/  LDC.64 R2, c[0x0][0x228] ;  /* 0x00008a00ff027b82 */ /* 0x000e640000000a00 */
[----:B------:R2:W4:Y:S02]  /*0290*/  MUFU.SQRT R12, R8 ;  /* 0x00000008000c7308 */ /* 0x0005240000002000 */
[----:B--2---:R-:W-:-:S04]  /*02a0*/  IADD3 R8, R4, R5, RZ ;  /* 0x0000000504087210 */ /* 0x004fc80007ffe0ff */
[----:B------:R-:W2:Y:S01]  /*02b0*/  LDC.64 R4, c[0x0][0x238] ;  /* 0x00008e00ff047b82 */ /* 0x000ea20000000a00 */
[----:B------:R-:W-:Y:S02]  /*02c0*/  PRMT R24, R8, 0x9910, RZ ;  /* 0x0000991008187816 */ /* 0x000fe400000000ff */
[C---:B----4-:R-:W-:Y:S02]  /*02d0*/  FSETP.GT.AND P0, PT, R12.reuse, 8.50705917302346158658e+37, PT ;  /* 0x7e8000000c00780b */ /* 0x050fe40003f04000 */
[----:B------:R-:W-:Y:S01]  /*02e0*/  FSETP.GEU.AND P1, PT, R12, 1.175494350822287508e-38, PT ;  /* 0x008000000c00780b */ /* 0x000fe20003f2e000 */
[----:B------:R-:W-:Y:S01]  /*02f0*/  IMAD.WIDE R20, R24, 0x4, R6 ;  /* 0x0000000418147825 */ /* 0x000fe200078e0206 */
[----:B------:R-:W-:-:S09]  /*0300*/  FSEL R8, R19, 1, P0 ;  /* 0x3f80000013087808 */ /* 0x000fd20000000000 */
[----:B------:R-:W-:Y:S01]  /*0310*/  @P0 FMUL R12, R12, 0.25 ;  /* 0x3e8000000c0c0820 */ /* 0x000fe20000400000 */
[----:B------:R-:W-:-:S04]  /*0320*/  IMAD.WIDE R10, R24, 0x4, R10 ;  /* 0x00000004180a7825 */ /* 0x000fc800078e020a */
[----:B------:R-:W-:Y:S01]  /*0330*/  @!P1 FMUL R8, R8, 16777216 ;  /* 0x4b80000008089820 */ /* 0x000fe20000400000 */
[----:B------:R-:W4:Y:S01]  /*0340*/  LDG.E.EL R20, desc[UR4][R20.64] ;  /* 0x0000000414147981 */ /* 0x000f22000c2e1900 */
[----:B------:R-:W-:Y:S01]  /*0350*/  @!P1 FMUL R12, R12, 16777216 ;  /* 0x4b8000000c0c9820 */ /* 0x000fe20000400000 */
[C---:B-1----:R-:W-:Y:S02]  /*0360*/  IMAD.WIDE R6, R9.reuse, 0x4, R2 ;  /* 0x0000000409067825 */ /* 0x042fe400078e0202 */
[----:B------:R-:W5:Y:S01]  /*0370*/  LDG.E.EL R18, desc[UR4][R10.64] ;  /* 0x000000040a127981 */ /* 0x000f62000c2e1900 */
[----:B------:R-:W1:Y:S01]  /*0380*/  MUFU.RCP R13, R12 ;  /* 0x0000000c000d7308 */ /* 0x000e620000001000 */
[----:B--2---:R-:W-:Y:S02]  /*0390*/  IMAD.WIDE R22, R9, 0x4, R4 ;  /* 0x0000000409167825 */ /* 0x004fe400078e0204 */
[----:B------:R-:W2:Y:S02]  /*03a0*/  LDG.E.EL R14, desc[UR4][R6.64] ;  /* 0x00000004060e7981 */ /* 0x000ea4000c2e1900 */
[----:B------:R-:W-:-:S02]  /*03b0*/  IMAD.WIDE R2, R24, 0x4, R2 ;  /* 0x0000000418027825 */ /* 0x000fc400078e0202 */
[----:B------:R3:W2:Y:S02]  /*03c0*/  LDG.E.EL R25, desc[UR4][R22.64] ;  /* 0x0000000416197981 */ /* 0x0006a4000c2e1900 */
[C---:B------:R-:W-:Y:S02]  /*03d0*/  IMAD.WIDE R4, R24.reuse, 0x4, R4 ;  /* 0x0000000418047825 */ /* 0x040fe400078e0204 */
[----:B------:R-:W2:Y:S02]  /*03e0*/  LDG.E.EL R2, desc[UR4][R2.64] ;  /* 0x0000000402027981 */ /* 0x000ea4000c2e1900 */
[----:B01----:R-:W-:Y:S01]  /*03f0*/  FMUL R13, R13, R8 ;  /* 0x000000080d0d7220 */ /* 0x003fe20000400000 */
[--C-:B---3--:R-:W-:Y:S02]  /*0400*/  IMAD.WIDE R22, R9, 0x4, R26.reuse ;  /* 0x0000000409167825 */ /* 0x108fe400078e021a */
[----:B------:R-:W3:Y:S04]  /*0410*/  LDG.E.128 R8, desc[UR4][R16.64] ;  /* 0x0000000410087981 */ /* 0x000ee8000c1e1d00 */
[----:B------:R-:W2:Y:S04]  /*0420*/  LDG.E.EL R3, desc[UR4][R4.64] ;  /* 0x0000000404037981 */ /* 0x000ea8000c2e1900 */
[----:B------:R-:W2:Y:S04]  /*0430*/  LDG.E.EL R12, desc[UR4][R22.64] ;  /* 0x00000004160c7981 */ /* 0x000ea8000c2e1900 */
[----:B------:R-:W2:Y:S01]  /*0440*/  LDG.E.128 R4, desc[UR4][R28.64] ;  /* 0x000000041c047981 */ /* 0x000ea2000c1e1d00 */
[----:B------:R-:W-:-:S05]  /*0450*/  IMAD.WIDE R26, R24, 0x4, R26 ;  /* 0x00000004181a7825 */ /* 0x000fca00078e021a */
[----:B------:R0:W4:Y:S02]  /*0460*/  LDG.E.EL R24, desc[UR4][R26.64] ;  /* 0x000000041a187981 */ /* 0x000124000c2e1900 */
[----:B0-----:R-:W0:Y:S01]  /*0470*/  LDC.64 R26, c[0x0][0x248] ;  /* 0x00009200ff1a7b82 */ /* 0x001e220000000a00 */
[--C-:B---3--:R-:W-:Y:S01]  /*0480*/  FADD R8, R8, R15.reuse ;  /* 0x0000000f08087221 */ /* 0x108fe20000000000 */
[--C-:B------:R-:W-:Y:S01]  /*0490*/  FADD R9, R9, R15.reuse ;  /* 0x0000000f09097221 */ /* 0x100fe20000000000 */
[--C-:B------:R-:W-:Y:S01]  /*04a0*/  FADD R10, R10, R15.reuse ;  /* 0x0000000f0a0a7221 */ /* 0x100fe20000000000 */
[----:B------:R-:W-:Y:S01]  /*04b0*/  FADD R11, R11, R15 ;  /* 0x0000000f0b0b7221 */ /* 0x000fe20000000000 */
[----:B--2---:R-:W-:Y:S01]  /*04c0*/  FADD R23, R4, R8 ;  /* 0x0000000804177221 */ /* 0x004fe20000000000 */
[----:B------:R-:W-:Y:S01]  /*04d0*/  FADD R21, R5, R9 ;  /* 0x0000000905157221 */ /* 0x000fe20000000000 */
[----:B------:R-:W-:Y:S01]  /*04e0*/  FADD R15, R6, R10 ;  /* 0x0000000a060f7221 */ /* 0x000fe20000000000 */
[----:B------:R-:W-:Y:S01]  /*04f0*/  FADD R7, R7, R11 ;  /* 0x0000000b07077221 */ /* 0x000fe20000000000 */
[C---:B------:R-:W-:Y:S01]  /*0500*/  FADD R4, -R14.reuse, R23 ;  /* 0x000000170e047221 */ /* 0x040fe20000000100 */
[C---:B------:R-:W-:Y:S01]  /*0510*/  FADD R6, -R14.reuse, R21 ;  /* 0x000000150e067221 */ /* 0x040fe20000000100 */
[C---:B------:R-:W-:Y:S01]  /*0520*/  FADD R22, -R14.reuse, R15 ;  /* 0x0000000f0e167221 */ /* 0x040fe20000000100 */
[----:B------:R-:W-:Y:S01]  /*0530*/  FADD R14, -R14, R7 ;  /* 0x000000070e0e7221 */ /* 0x000fe20000000100 */
[C---:B------:R-:W-:Y:S01]  /*0540*/  FMUL R4, R13.reuse, R4 ;  /* 0x000000040d047220 */ /* 0x040fe20000400000 */
[C---:B------:R-:W-:Y:S01]  /*0550*/  FMUL R5, R13.reuse, R6 ;  /* 0x000000060d057220 */ /* 0x040fe20000400000 */
[C---:B------:R-:W-:Y:S01]  /*0560*/  FMUL R23, R13.reuse, R22 ;  /* 0x000000160d177220 */ /* 0x040fe20000400000 */
[----:B------:R-:W-:Y:S01]  /*0570*/  FMUL R13, R13, R14 ;  /* 0x0000000e0d0d7220 */ /* 0x000fe20000400000 */
[C-C-:B------:R-:W-:Y:S01]  /*0580*/  FFMA R21, R25.reuse, R4, R12.reuse ;  /* 0x0000000419157223 */ /* 0x140fe2000000000c */
[C-C-:B------:R-:W-:Y:S01]  /*0590*/  FFMA R22, R25.reuse, R5, R12.reuse ;  /* 0x0000000519167223 */ /* 0x140fe2000000000c */
[C-C-:B------:R-:W-:Y:S01]  /*05a0*/  FFMA R23, R25.reuse, R23, R12.reuse ;  /* 0x0000001719177223 */ /* 0x140fe2000000000c */
[----:B------:R-:W-:Y:S01]  /*05b0*/  FFMA R25, R25, R13, R12 ;  /* 0x0000000d19197223 */ /* 0x000fe2000000000c */
[----:B------:R-:W2:Y:S04]  /*05c0*/  LDG.E.128 R4, desc[UR4][R28.64+0x800] ;  /* 0x000800041c047981 */ /* 0x000ea8000c1e1d00 */
[----:B------:R-:W5:Y:S01]  /*05d0*/  LDG.E.128 R12, desc[UR4][R16.64+0x800] ;  /* 0x00080004100c7981 */ /* 0x000f62000c1e1d00 */
[----:B----4-:R-:W-:-:S06]  /*05e0*/  FADD R20, R20, 9.9999997473787516356e-06 ;  /* 0x3727c5ac14147421 */ /* 0x010fcc0000000000 */
[----:B------:R-:W1:Y:S02]  /*05f0*/  MUFU.SQRT R20, R20 ;  /* 0x0000001400147308 */ /* 0x000e640000002000 */
[C---:B-1----:R-:W-:Y:S02]  /*0600*/  FSETP.GT.AND P0, PT, R20.reuse, 8.50705917302346158658e+37, PT ;  /* 0x7e8000001400780b */ /* 0x042fe40003f04000 */
[----:B------:R-:W-:-:S11]  /*0610*/  FSETP.GEU.AND P1, PT, R20, 1.175494350822287508e-38, PT ;  /* 0x008000001400780b */ /* 0x000fd60003f2e000 */
[----:B------:R-:W-:-:S04]  /*0620*/  @P0 FMUL R20, R20, 0.25 ;  /* 0x3e80000014140820 */ /* 0x000fc80000400000 */
[----:B------:R-:W-:-:S06]  /*0630*/  @!P1 FMUL R20, R20, 16777216 ;  /* 0x4b80000014149820 */ /* 0x000fcc0000400000 */
[----:B------:R-:W1:Y:S01]  /*0640*/  MUFU.RCP R20, R20 ;  /* 0x0000001400147308 */ /* 0x000e620000001000 */
[----:B------:R-:W-:-:S05]  /*0650*/  FSEL R19, R19, 1, P0 ;  /* 0x3f80000013137808 */ /* 0x000fca0000000000 */
[----:B------:R-:W-:-:S04]  /*0660*/  @!P1 FMUL R19, R19, 16777216 ;  /* 0x4b80000013139820 */ /* 0x000fc80000400000 */
[----:B-1----:R-:W-:Y:S01]  /*0670*/  FMUL R19, R20, R19 ;  /* 0x0000001314137220 */ /* 0x002fe20000400000 */
[----:B------:R-:W-:Y:S02]  /*0680*/  FSETP.GEU.AND P6, PT, R25, RZ, PT ;  /* 0x000000ff1900720b */ /* 0x000fe40003fce000 */
[----:B------:R-:W-:Y:S02]  /*0690*/  FSETP.GEU.AND P0, PT, R23, RZ, PT ;  /* 0x000000ff1700720b */ /* 0x000fe40003f0e000 */
[----:B------:R-:W-:Y:S02]  /*06a0*/  FSETP.GEU.AND P1, PT, R22, RZ, PT ;  /* 0x000000ff1600720b */ /* 0x000fe40003f2e000 */
[----:B------:R-:W-:Y:S01]  /*06b0*/  FSETP.GEU.AND P2, PT, R21, RZ, PT ;  /* 0x000000ff1500720b */ /* 0x000fe20003f4e000 */
[----:B0-----:R-:W-:Y:S01]  /*06c0*/  IMAD.WIDE R26, R0, 0x4, R26 ;  /* 0x00000004001a7825 */ /* 0x001fe200078e021a */
[----:B------:R-:W-:Y:S03]  /*06d0*/  STG.E.128 desc[UR4][R16.64], R8 ;  /* 0x0000000810007986 */ /* 0x000fe6000c101d04 */
[--C-:B-----5:R-:W-:Y:S01]  /*06e0*/  FADD R13, R13, R18.reuse ;  /* 0x000000120d0d7221 */ /* 0x120fe20000000000 */
        /* <DEDUP_REMOVED lines=19> */
[----:B------:R-:W-:-:S02]  /*0820*/  SEL R7, R25, RZ, P6 ;  /* 0x000000ff19077207 */ /* 0x000fc40003000000 */
[----:B------:R-:W-:Y:S02]  /*0830*/  FSETP.GEU.AND P5, PT, R20, RZ, PT ;  /* 0x000000ff1400720b */ /* 0x000fe40003fae000 */
[----:B------:R-:W-:Y:S02]  /*0840*/  FSETP.GEU.AND P3, PT, R19, RZ, PT ;  /* 0x000000ff1300720b */ /* 0x000fe40003f6e000 */
[----:B------:R-:W-:Y:S02]  /*0850*/  FSETP.GEU.AND P4, PT, R18, RZ, PT ;  /* 0x000000ff1200720b */ /* 0x000fe40003f8e000 */
[----:B------:R-:W-:Y:S02]  /*0860*/  FSETP.GEU.AND P6, PT, R2, RZ, PT ;  /* 0x000000ff0200720b */ /* 0x000fe40003fce000 */
[----:B------:R-:W-:Y:S02]  /*0870*/  SEL R6, R23, RZ, P0 ;  /* 0x000000ff17067207 */ /* 0x000fe40000000000 */
[----:B------:R-:W-:-:S02]  /*0880*/  SEL R5, R22, RZ, P1 ;  /* 0x000000ff16057207 */ /* 0x000fc40000800000 */
[----:B------:R-:W-:Y:S02]  /*0890*/  SEL R4, R21, RZ, P2 ;  /* 0x000000ff15047207 */ /* 0x000fe40001000000 */
[----:B------:R-:W-:Y:S02]  /*08a0*/  SEL R23, R19, RZ, P3 ;  /* 0x000000ff13177207 */ /* 0x000fe40001800000 */
[----:B------:R-:W-:Y:S02]  /*08b0*/  SEL R22, R18, RZ, P4 ;  /* 0x000000ff12167207 */ /* 0x000fe40002000000 */
[----:B------:R-:W-:Y:S02]  /*08c0*/  SEL R20, R20, RZ, P5 ;  /* 0x000000ff14147207 */ /* 0x000fe40002800000 */
[----:B------:R-:W-:Y:S01]  /*08d0*/  SEL R21, R2, RZ, P6 ;  /* 0x000000ff02157207 */ /* 0x000fe20003000000 */
[----:B------:R-:W-:Y:S04]  /*08e0*/  STG.E.128 desc[UR4][R16.64+0x800], R12 ;  /* 0x0008000c10007986 */ /* 0x000fe8000c101d04 */
[----:B------:R-:W-:Y:S04]  /*08f0*/  STG.E.128 desc[UR4][R26.64], R4 ;  /* 0x000000041a007986 */ /* 0x000fe8000c101d04 */
[----:B------:R-:W-:Y:S01]  /*0900*/  STG.E.128 desc[UR4][R26.64+0x800], R20 ;  /* 0x000800141a007986 */ /* 0x000fe2000c101d04 */
[----:B------:R-:W-:Y:S05]  /*0910*/  EXIT ;  /* 0x000000000000794d */ /* 0x000fea0003800000 */
.L_x_0:
[----:B------:R-:W-:-:S00]  /*0920*/  BRA `(.L_x_0) ;  /* 0xfffffffc00fc7947 */ /* 0x000fc0000383ffff */
[----:B------:R-:W-:-:S00]  /*0930*/  NOP ;  /* 0x0000000000007918 */ /* 0x000fc00000000000 */
        /* <DEDUP_REMOVED lines=12> */
.L_x_1:


//--------------------- .nv.global.init           --------------------------
	.section	.nv.global.init,"aw",@progbits
.nv.global.init:
	.type		_$_str,@object
	.size		_$_str,(_$_str_$_2 - _$_str)
_$_str:
        /*0000*/ 	.byte	0x5f, 0x5f, 0x43, 0x55, 0x44, 0x41, 0x5f, 0x46, 0x54, 0x5a, 0x00
	.type		_$_str_$_2,@object
	.size		_$_str_$_2,(.L_1 - _$_str_$_2)
_$_str_$_2:
        /*000b*/ 	.byte	0x5f, 0x5f, 0x43, 0x55, 0x44, 0x41, 0x5f, 0x50, 0x52, 0x45, 0x43, 0x5f, 0x53, 0x51, 0x52, 0x54
        /*001b*/ 	.byte	0x00
.L_1:


//--------------------- .nv.constant0.triton_poi_fused__native_batch_norm_legit_no_training_add_convolution_relu_5 --------------------------
	.section	.nv.constant0.triton_poi_fused__native_batch_norm_legit_no_training_add_convolution_relu_5,"a",@progbits
	.sectionflags	@""
	.align	4
.nv.constant0.triton_poi_fused__native_batch_norm_legit_no_training_add_convolution_relu_5:
	.zero		596
